//
// Generated by NVIDIA NVVM Compiler
//
// Compiler Build ID: CL-36424714
// Cuda compilation tools, release 13.0, V13.0.88
// Based on NVVM 20.0.0
//

.version 9.0
.target sm_100
.address_size 64

	// .globl	_Z6kernelyP6uchar4ii

.visible .entry _Z6kernelyP6uchar4ii(
	.param .u64 _Z6kernelyP6uchar4ii_param_0,
	.param .u64 .ptr .align 1 _Z6kernelyP6uchar4ii_param_1,
	.param .u32 _Z6kernelyP6uchar4ii_param_2,
	.param .u32 _Z6kernelyP6uchar4ii_param_3
)
{
	.reg .pred 	%p<5>;
	.reg .b16 	%rs<55>;
	.reg .b32 	%r<68>;
	.reg .b32 	%f<7>;
	.reg .b64 	%rd<6>;
	.reg .b64 	%fd<76>;

	ld.param.u64 	%rd2, [_Z6kernelyP6uchar4ii_param_0];
	ld.param.u64 	%rd3, [_Z6kernelyP6uchar4ii_param_1];
	ld.param.u32 	%r12, [_Z6kernelyP6uchar4ii_param_2];
	ld.param.u32 	%r13, [_Z6kernelyP6uchar4ii_param_3];
	mov.u32 	%r1, %ntid.x;
	mov.u32 	%r14, %ctaid.x;
	mov.u32 	%r15, %tid.x;
	mad.lo.s32 	%r2, %r1, %r14, %r15;
	mov.u32 	%r3, %ntid.y;
	mov.u32 	%r16, %ctaid.y;
	mov.u32 	%r17, %tid.y;
	mad.lo.s32 	%r66, %r3, %r16, %r17;
	setp.ge.s32 	%p1, %r66, %r13;
	@%p1 bra 	$L__BB0_6;
	mov.u32 	%r18, %nctaid.y;
	mul.lo.s32 	%r5, %r3, %r18;
	mov.u32 	%r19, %nctaid.x;
	mul.lo.s32 	%r6, %r1, %r19;
	cvta.to.global.u64 	%rd1, %rd3;
$L__BB0_2:
	setp.ge.s32 	%p2, %r2, %r12;
	@%p2 bra 	$L__BB0_5;
	mul.lo.s32 	%r8, %r66, %r12;
	add.s32 	%r20, %r66, -1;
	cvt.rn.f32.s32 	%f1, %r20;
	cvt.rn.f32.u32 	%f2, %r66;
	add.s32 	%r21, %r66, 1;
	cvt.rn.f32.u32 	%f3, %r21;
	mov.u32 	%r67, %r2;
$L__BB0_4:
	add.s32 	%r22, %r67, -1;
	cvt.rn.f32.s32 	%f4, %r22;
	tex.2d.v4.u32.f32 	{%r23, %r24, %r25, %r26}, [%rd2, {%f4, %f1}];
	cvt.u16.u32 	%rs1, %r23;
	and.b16  	%rs2, %rs1, 255;
	cvt.u16.u32 	%rs3, %r24;
	and.b16  	%rs4, %rs3, 255;
	cvt.u16.u32 	%rs5, %r25;
	and.b16  	%rs6, %rs5, 255;
	cvt.rn.f64.u16 	%fd1, %rs2;
	cvt.rn.f64.u16 	%fd2, %rs4;
	cvt.rn.f64.u16 	%fd3, %rs6;
	mul.f64 	%fd4, %fd2, 0d3FE2C8B439581062;
	fma.rn.f64 	%fd5, %fd1, 0d3FD322D0E5604189, %fd4;
	fma.rn.f64 	%fd6, %fd3, 0d3FBD2F1A9FBE76C9, %fd5;
	mov.f64 	%fd7, 0d0000000000000000;
	sub.f64 	%fd8, %fd7, %fd6;
	tex.2d.v4.u32.f32 	{%r27, %r28, %r29, %r30}, [%rd2, {%f4, %f2}];
	cvt.u16.u32 	%rs7, %r27;
	and.b16  	%rs8, %rs7, 255;
	cvt.u16.u32 	%rs9, %r28;
	and.b16  	%rs10, %rs9, 255;
	cvt.u16.u32 	%rs11, %r29;
	and.b16  	%rs12, %rs11, 255;
	cvt.rn.f64.u16 	%fd9, %rs8;
	cvt.rn.f64.u16 	%fd10, %rs10;
	cvt.rn.f64.u16 	%fd11, %rs12;
	mul.f64 	%fd12, %fd10, 0d3FE2C8B439581062;
	fma.rn.f64 	%fd13, %fd9, 0d3FD322D0E5604189, %fd12;
	fma.rn.f64 	%fd14, %fd11, 0d3FBD2F1A9FBE76C9, %fd13;
	fma.rn.f64 	%fd15, %fd14, 0d0000000000000000, %fd8;
	sub.f64 	%fd16, %fd8, %fd14;
	tex.2d.v4.u32.f32 	{%r31, %r32, %r33, %r34}, [%rd2, {%f4, %f3}];
	cvt.u16.u32 	%rs13, %r31;
	and.b16  	%rs14, %rs13, 255;
	cvt.u16.u32 	%rs15, %r32;
	and.b16  	%rs16, %rs15, 255;
	cvt.u16.u32 	%rs17, %r33;
	and.b16  	%rs18, %rs17, 255;
	cvt.rn.f64.u16 	%fd17, %rs14;
	cvt.rn.f64.u16 	%fd18, %rs16;
	cvt.rn.f64.u16 	%fd19, %rs18;
	mul.f64 	%fd20, %fd18, 0d3FE2C8B439581062;
	fma.rn.f64 	%fd21, %fd17, 0d3FD322D0E5604189, %fd20;
	fma.rn.f64 	%fd22, %fd19, 0d3FBD2F1A9FBE76C9, %fd21;
	add.f64 	%fd23, %fd15, %fd22;
	sub.f64 	%fd24, %fd16, %fd22;
	cvt.rn.f32.s32 	%f5, %r67;
	tex.2d.v4.u32.f32 	{%r35, %r36, %r37, %r38}, [%rd2, {%f5, %f1}];
	cvt.u16.u32 	%rs19, %r35;
	and.b16  	%rs20, %rs19, 255;
	cvt.u16.u32 	%rs21, %r36;
	and.b16  	%rs22, %rs21, 255;
	cvt.u16.u32 	%rs23, %r37;
	and.b16  	%rs24, %rs23, 255;
	cvt.rn.f64.u16 	%fd25, %rs20;
	cvt.rn.f64.u16 	%fd26, %rs22;
	cvt.rn.f64.u16 	%fd27, %rs24;
	mul.f64 	%fd28, %fd26, 0d3FE2C8B439581062;
	fma.rn.f64 	%fd29, %fd25, 0d3FD322D0E5604189, %fd28;
	fma.rn.f64 	%fd30, %fd27, 0d3FBD2F1A9FBE76C9, %fd29;
	sub.f64 	%fd31, %fd23, %fd30;
	fma.rn.f64 	%fd32, %fd30, 0d0000000000000000, %fd24;
	tex.2d.v4.u32.f32 	{%r39, %r40, %r41, %r42}, [%rd2, {%f5, %f2}];
	cvt.u16.u32 	%rs25, %r39;
	and.b16  	%rs26, %rs25, 255;
	cvt.u16.u32 	%rs27, %r40;
	and.b16  	%rs28, %rs27, 255;
	cvt.u16.u32 	%rs29, %r41;
	and.b16  	%rs30, %rs29, 255;
	cvt.rn.f64.u16 	%fd33, %rs26;
	cvt.rn.f64.u16 	%fd34, %rs28;
	cvt.rn.f64.u16 	%fd35, %rs30;
	mul.f64 	%fd36, %fd34, 0d3FE2C8B439581062;
	fma.rn.f64 	%fd37, %fd33, 0d3FD322D0E5604189, %fd36;
	fma.rn.f64 	%fd38, %fd35, 0d3FBD2F1A9FBE76C9, %fd37;
	fma.rn.f64 	%fd39, %fd38, 0d0000000000000000, %fd31;
	fma.rn.f64 	%fd40, %fd38, 0d0000000000000000, %fd32;
	tex.2d.v4.u32.f32 	{%r43, %r44, %r45, %r46}, [%rd2, {%f5, %f3}];
	cvt.u16.u32 	%rs31, %r43;
	and.b16  	%rs32, %rs31, 255;
	cvt.u16.u32 	%rs33, %r44;
	and.b16  	%rs34, %rs33, 255;
	cvt.u16.u32 	%rs35, %r45;
	and.b16  	%rs36, %rs35, 255;
	cvt.rn.f64.u16 	%fd41, %rs32;
	cvt.rn.f64.u16 	%fd42, %rs34;
	cvt.rn.f64.u16 	%fd43, %rs36;
	mul.f64 	%fd44, %fd42, 0d3FE2C8B439581062;
	fma.rn.f64 	%fd45, %fd41, 0d3FD322D0E5604189, %fd44;
	fma.rn.f64 	%fd46, %fd43, 0d3FBD2F1A9FBE76C9, %fd45;
	add.f64 	%fd47, %fd39, %fd46;
	fma.rn.f64 	%fd48, %fd46, 0d0000000000000000, %fd40;
	add.s32 	%r47, %r67, 1;
	cvt.rn.f32.s32 	%f6, %r47;
	tex.2d.v4.u32.f32 	{%r48, %r49, %r50, %r51}, [%rd2, {%f6, %f1}];
	cvt.u16.u32 	%rs37, %r48;
	and.b16  	%rs38, %rs37, 255;
	cvt.u16.u32 	%rs39, %r49;
	and.b16  	%rs40, %rs39, 255;
	cvt.u16.u32 	%rs41, %r50;
	and.b16  	%rs42, %rs41, 255;
	cvt.rn.f64.u16 	%fd49, %rs38;
	cvt.rn.f64.u16 	%fd50, %rs40;
	cvt.rn.f64.u16 	%fd51, %rs42;
	mul.f64 	%fd52, %fd50, 0d3FE2C8B439581062;
	fma.rn.f64 	%fd53, %fd49, 0d3FD322D0E5604189, %fd52;
	fma.rn.f64 	%fd54, %fd51, 0d3FBD2F1A9FBE76C9, %fd53;
	sub.f64 	%fd55, %fd47, %fd54;
	add.f64 	%fd56, %fd48, %fd54;
	tex.2d.v4.u32.f32 	{%r52, %r53, %r54, %r55}, [%rd2, {%f6, %f2}];
	cvt.u16.u32 	%rs43, %r52;
	and.b16  	%rs44, %rs43, 255;
	cvt.u16.u32 	%rs45, %r53;
	and.b16  	%rs46, %rs45, 255;
	cvt.u16.u32 	%rs47, %r54;
	and.b16  	%rs48, %rs47, 255;
	cvt.rn.f64.u16 	%fd57, %rs44;
	cvt.rn.f64.u16 	%fd58, %rs46;
	cvt.rn.f64.u16 	%fd59, %rs48;
	mul.f64 	%fd60, %fd58, 0d3FE2C8B439581062;
	fma.rn.f64 	%fd61, %fd57, 0d3FD322D0E5604189, %fd60;
	fma.rn.f64 	%fd62, %fd59, 0d3FBD2F1A9FBE76C9, %fd61;
	fma.rn.f64 	%fd63, %fd62, 0d0000000000000000, %fd55;
	add.f64 	%fd64, %fd56, %fd62;
	tex.2d.v4.u32.f32 	{%r56, %r57, %r58, %r59}, [%rd2, {%f6, %f3}];
	cvt.u16.u32 	%rs49, %r56;
	and.b16  	%rs50, %rs49, 255;
	cvt.u16.u32 	%rs51, %r57;
	and.b16  	%rs52, %rs51, 255;
	cvt.u16.u32 	%rs53, %r58;
	and.b16  	%rs54, %rs53, 255;
	cvt.rn.f64.u16 	%fd65, %rs50;
	cvt.rn.f64.u16 	%fd66, %rs52;
	cvt.rn.f64.u16 	%fd67, %rs54;
	mul.f64 	%fd68, %fd66, 0d3FE2C8B439581062;
	fma.rn.f64 	%fd69, %fd65, 0d3FD322D0E5604189, %fd68;
	fma.rn.f64 	%fd70, %fd67, 0d3FBD2F1A9FBE76C9, %fd69;
	add.f64 	%fd71, %fd63, %fd70;
	add.f64 	%fd72, %fd64, %fd70;
	mul.f64 	%fd73, %fd72, %fd72;
	fma.rn.f64 	%fd74, %fd71, %fd71, %fd73;
	sqrt.rn.f64 	%fd75, %fd74;
	cvt.rzi.s32.f64 	%r60, %fd75;
	min.s32 	%r61, %r60, 255;
	add.s32 	%r62, %r67, %r8;
	mul.wide.s32 	%rd4, %r62, 4;
	add.s64 	%rd5, %rd1, %rd4;
	prmt.b32 	%r63, %r61, %r59, 0x3340U;
	prmt.b32 	%r64, %r61, %r61, 0x3340U;
	prmt.b32 	%r65, %r64, %r63, 0x5410U;
	st.global.u32 	[%rd5], %r65;
	add.s32 	%r67, %r67, %r6;
	setp.lt.s32 	%p3, %r67, %r12;
	@%p3 bra 	$L__BB0_4;
$L__BB0_5:
	add.s32 	%r66, %r66, %r5;
	setp.lt.s32 	%p4, %r66, %r13;
	@%p4 bra 	$L__BB0_2;
$L__BB0_6:
	ret;

}


// ===== COMPILED SASS (sm_100) =====

	.target	sm_100

	.elftype	@"ET_EXEC"


//--------------------- .note.nv.tkinfo           --------------------------
	.section	.note.nv.tkinfo,"",@"SHT_NOTE"
	.sectionflags	@"SHF_NOTE_NV_TKINFO"
	.tkinfo
        /*0018*/ 	.word	0x00000002
        /*0030*/ 	.string	""
        /*0030*/ 	.string	"ptxas"
        /*0030*/ 	.string	"Cuda compilation tools, release 13.0, V13.0.88"
        /*0030*/ 	.string	"Build cuda_13.0.r13.0/compiler.36424714_0"
        /*0030*/ 	.string	"-arch sm_100 -m 64 "



//--------------------- .note.nv.cuinfo           --------------------------
	.section	.note.nv.cuinfo,"",@"SHT_NOTE"
	.sectionflags	@"SHF_NOTE_NV_CUINFO"
        /*0018*/ 	.short	0x0002
        /*001a*/ 	.short	0x0064
        /*001c*/ 	.short	0x0082
	.zero		2


//--------------------- .nv.info                  --------------------------
	.section	.nv.info,"",@"SHT_CUDA_INFO"
	.align	4


	//----- nvinfo : EIATTR_REGCOUNT
	.align		4
        /*0000*/ 	.byte	0x04, 0x2f
        /*0002*/ 	.short	(.L_1 - .L_0)
	.align		4
.L_0:
        /*0004*/ 	.word	index@(_Z6kernelyP6uchar4ii)
        /*0008*/ 	.word	0x00000024


	//----- nvinfo : EIATTR_FRAME_SIZE
	.align		4
.L_1:
        /*000c*/ 	.byte	0x04, 0x11
        /*000e*/ 	.short	(.L_3 - .L_2)
	.align		4
.L_2:
        /*0010*/ 	.word	index@($__internal_0_$__cuda_sm20_dsqrt_rn_f64_mediumpath_v1)
        /*0014*/ 	.word	0x00000000


	//----- nvinfo : EIATTR_FRAME_SIZE
	.align		4
.L_3:
        /*0018*/ 	.byte	0x04, 0x11
        /*001a*/ 	.short	(.L_5 - .L_4)
	.align		4
.L_4:
        /*001c*/ 	.word	index@(_Z6kernelyP6uchar4ii)
        /*0020*/ 	.word	0x00000000


	//----- nvinfo : EIATTR_MIN_STACK_SIZE
	.align		4
.L_5:
        /*0024*/ 	.byte	0x04, 0x12
        /*0026*/ 	.short	(.L_7 - .L_6)
	.align		4
.L_6:
        /*0028*/ 	.word	index@(_Z6kernelyP6uchar4ii)
        /*002c*/ 	.word	0x00000000
.L_7:


//--------------------- .nv.compat                --------------------------
	.section	.nv.compat,"",@"SHT_CUDA_COMPAT_INFO"
	.align	4
        /*0000*/ 	.byte	0x02, 0x09, 0x00, 0x00, 0x02, 0x02, 0x02, 0x00, 0x02, 0x05, 0x05, 0x00, 0x03, 0x07, 0x01, 0x01
        /*0010*/ 	.byte	0x02, 0x03, 0x00, 0x00, 0x02, 0x06, 0x01, 0x00, 0x04, 0x0b, 0x08, 0x00, 0x01, 0x00, 0x00, 0x00
        /*0020*/ 	.byte	0x00, 0x00, 0x00, 0x00


//--------------------- .nv.info._Z6kernelyP6uchar4ii --------------------------
	.section	.nv.info._Z6kernelyP6uchar4ii,"",@"SHT_CUDA_INFO"
	.sectionflags	@""
	.align	4


	//----- nvinfo : EIATTR_CUDA_API_VERSION
	.align		4
        /*0000*/ 	.byte	0x04, 0x37
        /*0002*/ 	.short	(.L_9 - .L_8)
.L_8:
        /*0004*/ 	.word	0x00000082


	//----- nvinfo : EIATTR_KPARAM_INFO
	.align		4
.L_9:
        /*0008*/ 	.byte	0x04, 0x17
        /*000a*/ 	.short	(.L_11 - .L_10)
.L_10:
        /*000c*/ 	.word	0x00000000
        /*0010*/ 	.short	0x0003
        /*0012*/ 	.short	0x0014
        /*0014*/ 	.byte	0x00, 0xf0, 0x11, 0x00


	//----- nvinfo : EIATTR_KPARAM_INFO
	.align		4
.L_11:
        /*0018*/ 	.byte	0x04, 0x17
        /*001a*/ 	.short	(.L_13 - .L_12)
.L_12:
        /*001c*/ 	.word	0x00000000
        /*0020*/ 	.short	0x0002
        /*0022*/ 	.short	0x0010
        /*0024*/ 	.byte	0x00, 0xf0, 0x11, 0x00


	//----- nvinfo : EIATTR_KPARAM_INFO
	.align		4
.L_13:
        /*0028*/ 	.byte	0x04, 0x17
        /*002a*/ 	.short	(.L_15 - .L_14)
.L_14:
        /*002c*/ 	.word	0x00000000
        /*0030*/ 	.short	0x0001
        /*0032*/ 	.short	0x0008
        /*0034*/ 	.byte	0x00, 0xf5, 0x21, 0x00


	//----- nvinfo : EIATTR_KPARAM_INFO
	.align		4
.L_15:
        /*0038*/ 	.byte	0x04, 0x17
        /*003a*/ 	.short	(.L_17 - .L_16)
.L_16:
        /*003c*/ 	.word	0x00000000
        /*0040*/ 	.short	0x0000
        /*0042*/ 	.short	0x0000
        /*0044*/ 	.byte	0x00, 0xf0, 0x21, 0x00


	//----- nvinfo : EIATTR_SPARSE_MMA_MASK
	.align		4
.L_17:
        /*0048*/ 	.byte	0x03, 0x50
        /*004a*/ 	.short	0x0000


	//----- nvinfo : EIATTR_MAXREG_COUNT
	.align		4
        /*004c*/ 	.byte	0x03, 0x1b
        /*004e*/ 	.short	0x00ff


	//----- nvinfo : EIATTR_MERCURY_ISA_VERSION
	.align		4
        /*0050*/ 	.byte	0x03, 0x5f
        /*0052*/ 	.short	0x0101


	//----- nvinfo : EIATTR_VRC_CTA_INIT_COUNT
	.align		4
        /*0054*/ 	.byte	0x02, 0x4a
	.zero		1
	.zero		1


	//----- nvinfo : EIATTR_EXIT_INSTR_OFFSETS
	.align		4
        /*0058*/ 	.byte	0x04, 0x1c
        /*005a*/ 	.short	(.L_19 - .L_18)


	//   ....[0]....
.L_18:
        /*005c*/ 	.word	0x000000b0


	//   ....[1]....
        /*0060*/ 	.word	0x00000cc0


	//----- nvinfo : EIATTR_CRS_STACK_SIZE
	.align		4
.L_19:
        /*0064*/ 	.byte	0x04, 0x1e
        /*0066*/ 	.short	(.L_21 - .L_20)
.L_20:
        /*0068*/ 	.word	0x00000000


	//----- nvinfo : EIATTR_CBANK_PARAM_SIZE
	.align		4
.L_21:
        /*006c*/ 	.byte	0x03, 0x19
        /*006e*/ 	.short	0x0018


	//----- nvinfo : EIATTR_PARAM_CBANK
	.align		4
        /*0070*/ 	.byte	0x04, 0x0a
        /*0072*/ 	.short	(.L_23 - .L_22)
	.align		4
.L_22:
        /*0074*/ 	.word	index@(.nv.constant0._Z6kernelyP6uchar4ii)
        /*0078*/ 	.short	0x0380
        /*007a*/ 	.short	0x0018


	//----- nvinfo : EIATTR_SW_WAR
	.align		4
.L_23:
        /*007c*/ 	.byte	0x04, 0x36
        /*007e*/ 	.short	(.L_25 - .L_24)
.L_24:
        /*0080*/ 	.word	0x00000008
.L_25:


//--------------------- .nv.callgraph             --------------------------
	.section	.nv.callgraph,"",@"SHT_CUDA_CALLGRAPH"
	.align	4
	.sectionentsize	8
	.align		4
        /*0000*/ 	.word	0x00000000
	.align		4
        /*0004*/ 	.word	0xffffffff
	.align		4
        /*0008*/ 	.word	0x00000000
	.align		4
        /*000c*/ 	.word	0xfffffffe
	.align		4
        /*0010*/ 	.word	0x00000000
	.align		4
        /*0014*/ 	.word	0xfffffffd
	.align		4
        /*0018*/ 	.word	0x00000000
	.align		4
        /*001c*/ 	.word	0xfffffffc


//--------------------- .text._Z6kernelyP6uchar4ii --------------------------
	.section	.text._Z6kernelyP6uchar4ii,"ax",@progbits
	.align	128
        .global         _Z6kernelyP6uchar4ii
        .type           _Z6kernelyP6uchar4ii,@function
        .size           _Z6kernelyP6uchar4ii,(.L_x_11 - _Z6kernelyP6uchar4ii)
        .other          _Z6kernelyP6uchar4ii,@"STO_CUDA_ENTRY STV_DEFAULT"
_Z6kernelyP6uchar4ii:
.text._Z6kernelyP6uchar4ii:
[----:B------:R-:W-:Y:S01]  /*0000*/  LDC R1, c[0x0][0x37c] ;  /* 0x0000df00ff017b82 */ /* 0x000fe20000000800 */
[----:B------:R-:W0:Y:S01]  /*0010*/  S2R R2, SR_CTAID.Y ;  /* 0x0000000000027919 */ /* 0x000e220000002600 */
[----:B------:R-:W1:Y:S01]  /*0020*/  LDCU UR7, c[0x0][0x360] ;  /* 0x00006c00ff0777ac */ /* 0x000e620008000800 */
[----:B------:R-:W0:Y:S01]  /*0030*/  S2R R5, SR_TID.Y ;  /* 0x0000000000057919 */ /* 0x000e220000002200 */
[----:B------:R-:W0:Y:S01]  /*0040*/  LDCU UR6, c[0x0][0x364] ;  /* 0x00006c80ff0677ac */ /* 0x000e220008000800 */
[----:B------:R-:W1:Y:S01]  /*0050*/  S2R R0, SR_CTAID.X ;  /* 0x0000000000007919 */ /* 0x000e620000002500 */
[----:B------:R-:W2:Y:S01]  /*0060*/  LDCU UR4, c[0x0][0x394] ;  /* 0x00007280ff0477ac */ /* 0x000ea20008000800 */
[----:B------:R-:W1:Y:S01]  /*0070*/  S2R R3, SR_TID.X ;  /* 0x0000000000037919 */ /* 0x000e620000002100 */
[----:B0-----:R-:W-:-:S05]  /*0080*/  IMAD R2, R2, UR6, R5 ;  /* 0x0000000602027c24 */ /* 0x001fca000f8e0205 */
[----:B--2---:R-:W-:Y:S01]  /*0090*/  ISETP.GE.AND P0, PT, R2, UR4, PT ;  /* 0x0000000402007c0c */ /* 0x004fe2000bf06270 */
[----:B-1----:R-:W-:-:S12]  /*00a0*/  IMAD R0, R0, UR7, R3 ;  /* 0x0000000700007c24 */ /* 0x002fd8000f8e0203 */
[----:B------:R-:W-:Y:S05]  /*00b0*/  @P0 EXIT ;  /* 0x000000000000094d */ /* 0x000fea0003800000 */
[----:B------:R-:W0:Y:S01]  /*00c0*/  LDCU UR4, c[0x0][0x374] ;  /* 0x00006e80ff0477ac */ /* 0x000e220008000800 */
[----:B------:R-:W1:Y:S01]  /*00d0*/  LDCU UR5, c[0x0][0x370] ;  /* 0x00006e00ff0577ac */ /* 0x000e620008000800 */
[----:B------:R-:W2:Y:S01]  /*00e0*/  LDCU.64 UR8, c[0x0][0x358] ;  /* 0x00006b00ff0877ac */ /* 0x000ea20008000a00 */
[----:B------:R-:W3:Y:S01]  /*00f0*/  LDCU UR16, c[0x0][0x390] ;  /* 0x00007200ff1077ac */ /* 0x000ee20008000800 */
[----:B0-----:R-:W-:Y:S02]  /*0100*/  UIMAD UR6, UR6, UR4, URZ ;  /* 0x00000004060672a4 */ /* 0x001fe4000f8e02ff */
[----:B-12---:R-:W-:-:S12]  /*0110*/  UIMAD UR7, UR7, UR5, URZ ;  /* 0x00000005070772a4 */ /* 0x006fd8000f8e02ff */
.L_x_5:
[----:B------:R-:W0:Y:S01]  /*0120*/  LDCU UR4, c[0x0][0x390] ;  /* 0x00007200ff0477ac */ /* 0x000e220008000800 */
[----:B------:R-:W-:Y:S01]  /*0130*/  BSSY.RECONVERGENT B0, `(.L_x_0) ;  /* 0x00000b4000007945 */ /* 0x000fe20003800200 */
[----:B0-----:R-:W-:-:S13]  /*0140*/  ISETP.GE.AND P0, PT, R0, UR4, PT ;  /* 0x0000000400007c0c */ /* 0x001fda000bf06270 */
[----:B-1----:R-:W-:Y:S05]  /*0150*/  @P0 BRA `(.L_x_1) ;  /* 0x0000000800c40947 */ /* 0x002fea0003800000 */
[----:B------:R-:W0:Y:S01]  /*0160*/  LDC.64 R6, c[0x0][0x388] ;  /* 0x0000e200ff067b82 */ /* 0x000e220000000a00 */
[C---:B------:R-:W-:Y:S01]  /*0170*/  VIADD R11, R2.reuse, 0xffffffff ;  /* 0xffffffff020b7836 */ /* 0x040fe20000000000 */
[----:B------:R-:W-:Y:S01]  /*0180*/  I2FP.F32.U32 R9, R2 ;  /* 0x0000000200097245 */ /* 0x000fe20000201000 */
[----:B------:R-:W-:Y:S02]  /*0190*/  VIADD R13, R2, 0x1 ;  /* 0x00000001020d7836 */ /* 0x000fe40000000000 */
[----:B------:R-:W-:Y:S01]  /*01a0*/  IMAD.MOV.U32 R3, RZ, RZ, R0 ;  /* 0x000000ffff037224 */ /* 0x000fe200078e0000 */
[----:B------:R-:W-:Y:S02]  /*01b0*/  I2FP.F32.S32 R11, R11 ;  /* 0x0000000b000b7245 */ /* 0x000fe40000201400 */
[----:B------:R-:W-:-:S07]  /*01c0*/  I2FP.F32.U32 R13, R13 ;  /* 0x0000000d000d7245 */ /* 0x000fce0000201000 */
.L_x_4:
[----:B-1----:R-:W1:Y:S01]  /*01d0*/  LDCU UR4, c[0x0][0x380] ;  /* 0x00007000ff0477ac */ /* 0x002e620008000800 */
[----:B------:R-:W-:Y:S01]  /*01e0*/  VIADD R10, R3, 0xffffffff ;  /* 0xffffffff030a7836 */ /* 0x000fe20000000000 */
[----:B------:R-:W-:Y:S01]  /*01f0*/  I2FP.F32.S32 R4, R3 ;  /* 0x0000000300047245 */ /* 0x000fe20000201400 */
[----:B------:R-:W-:Y:S01]  /*0200*/  IMAD.MOV.U32 R26, RZ, RZ, -0x3e000000 ;  /* 0xc2000000ff1a7424 */ /* 0x000fe200078e00ff */
[----:B------:R-:W-:Y:S01]  /*0210*/  UMOV UR5, URZ ;  /* 0x000000ff00057c82 */ /* 0x000fe20008000000 */
[----:B------:R-:W-:Y:S01]  /*0220*/  IMAD.MOV.U32 R5, RZ, RZ, R11 ;  /* 0x000000ffff057224 */ /* 0x000fe200078e000b */
[----:B------:R-:W-:Y:S01]  /*0230*/  I2FP.F32.S32 R10, R10 ;  /* 0x0000000a000a7245 */ /* 0x000fe20000201400 */
[----:B------:R-:W-:Y:S02]  /*0240*/  IMAD.MOV.U32 R15, RZ, RZ, R9 ;  /* 0x000000ffff0f7224 */ /* 0x000fe400078e0009 */
[----:B------:R-:W-:Y:S02]  /*0250*/  IMAD.MOV.U32 R14, RZ, RZ, R4 ;  /* 0x000000ffff0e7224 */ /* 0x000fe400078e0004 */
[----:B------:R-:W-:-:S02]  /*0260*/  IMAD.MOV.U32 R8, RZ, RZ, R10 ;  /* 0x000000ffff087224 */ /* 0x000fc400078e000a */
[----:B------:R-:W-:Y:S02]  /*0270*/  IMAD.MOV.U32 R12, RZ, RZ, R10 ;  /* 0x000000ffff0c7224 */ /* 0x000fe400078e000a */
[----:B-1----:R-:W5:Y:S02]  /*0280*/  TEX.LL R10, R22, R10, R26, UR4, 2D, 0x7 ;  /* 0x28ff041a0a167f60 */ /* 0x002f6400089e070a */
[----:B------:R-:W5:Y:S02]  /*0290*/  TEX.LL R8, R20, R8, R26, UR4, 2D, 0x7 ;  /* 0x28ff041a08147f60 */ /* 0x000f6400089e0708 */
[----:B------:R-:W5:Y:S01]  /*02a0*/  TEX.LL R12, R18, R12, R26, UR4, 2D, 0x7 ;  /* 0x28ff041a0c127f60 */ /* 0x000f6200089e070c */
[----:B------:R-:W5:Y:S01]  /*02b0*/  TEX.LL R5, R16, R4, R26, UR4, 2D, 0x7 ;  /* 0x28ff041a04107f60 */ /* 0x000f6200089e0705 */
[----:B------:R-:W5:Y:S01]  /*02c0*/  TEX.LL R27, R14, R14, R26, UR4, 2D, 0x7 ;  /* 0x28ff041a0e0e7f60 */ /* 0x000f6200089e071b */
[----:B------:R-:W-:Y:S01]  /*02d0*/  UMOV UR10, 0x39581062 ;  /* 0x39581062000a7882 */ /* 0x000fe20000000000 */
[----:B------:R-:W-:Y:S01]  /*02e0*/  UMOV UR11, 0x3fe2c8b4 ;  /* 0x3fe2c8b4000b7882 */ /* 0x000fe20000000000 */
[----:B------:R-:W-:Y:S01]  /*02f0*/  UMOV UR12, 0xe5604189 ;  /* 0xe5604189000c7882 */ /* 0x000fe20000000000 */
[----:B------:R-:W-:Y:S01]  /*0300*/  UMOV UR13, 0x3fd322d0 ;  /* 0x3fd322d0000d7882 */ /* 0x000fe20000000000 */
[----:B------:R-:W-:Y:S01]  /*0310*/  UMOV UR14, 0x9fbe76c9 ;  /* 0x9fbe76c9000e7882 */ /* 0x000fe20000000000 */
[----:B------:R-:W-:Y:S01]  /*0320*/  UMOV UR15, 0x3fbd2f1a ;  /* 0x3fbd2f1a000f7882 */ /* 0x000fe20000000000 */
[----:B------:R-:W-:Y:S01]  /*0330*/  IMAD.MOV.U32 R33, RZ, RZ, R13 ;  /* 0x000000ffff217224 */ /* 0x000fe200078e000d */
[----:B------:R-:W-:-:S04]  /*0340*/  DEPBAR.LE SB5, 0x4 ;  /* 0x0000d1000000791a */ /* 0x000fc80000000000 */
[----:B------:R-:W-:Y:S02]  /*0350*/  LOP3.LUT R29, R23, 0xff, RZ, 0xc0, !PT ;  /* 0x000000ff171d7812 */ /* 0x000fe400078ec0ff */
[----:B------:R-:W-:Y:S02]  /*0360*/  LOP3.LUT R28, R22, 0xff, RZ, 0xc0, !PT ;  /* 0x000000ff161c7812 */ /* 0x000fe400078ec0ff */
[----:B------:R-:W1:Y:S01]  /*0370*/  I2F.F64.U16 R24, R29 ;  /* 0x0000001d00187312 */ /* 0x000e620000101800 */
[----:B------:R-:W-:-:S07]  /*0380*/  LOP3.LUT R10, R10, 0xff, RZ, 0xc0, !PT ;  /* 0x000000ff0a0a7812 */ /* 0x000fce00078ec0ff */
[----:B------:R-:W2:Y:S01]  /*0390*/  I2F.F64.U16 R22, R28 ;  /* 0x0000001c00167312 */ /* 0x000ea20000101800 */
[----:B-1----:R-:W-:-:S08]  /*03a0*/  DMUL R24, R24, UR10 ;  /* 0x0000000a18187c28 */ /* 0x002fd00008000000 */
[----:B--2---:R-:W-:Y:S01]  /*03b0*/  DFMA R24, R22, UR12, R24 ;  /* 0x0000000c16187c2b */ /* 0x004fe20008000018 */
[----:B------:R-:W1:Y:S01]  /*03c0*/  I2F.F64.U16 R22, R10 ;  /* 0x0000000a00167312 */ /* 0x000e620000101800 */
[----:B------:R-:W-:-:S04]  /*03d0*/  DEPBAR.LE SB5, 0x3 ;  /* 0x0000d0c00000791a */ /* 0x000fc80000000000 */
[----:B------:R-:W-:Y:S02]  /*03e0*/  LOP3.LUT R29, R21, 0xff, RZ, 0xc0, !PT ;  /* 0x000000ff151d7812 */ /* 0x000fe400078ec0ff */
[----:B------:R-:W-:Y:S02]  /*03f0*/  LOP3.LUT R28, R20, 0xff, RZ, 0xc0, !PT ;  /* 0x000000ff141c7812 */ /* 0x000fe400078ec0ff */
[----:B------:R-:W-:Y:S02]  /*0400*/  LOP3.LUT R8, R8, 0xff, RZ, 0xc0, !PT ;  /* 0x000000ff08087812 */ /* 0x000fe400078ec0ff */
[----:B------:R-:W-:Y:S01]  /*0410*/  I2F.F64.U16 R20, R28 ;  /* 0x0000001c00147312 */ /* 0x000fe20000101800 */
[----:B-1----:R-:W-:-:S07]  /*0420*/  DFMA R24, R22, UR14, R24 ;  /* 0x0000000e16187c2b */ /* 0x002fce0008000018 */
[----:B------:R-:W1:Y:S01]  /*0430*/  I2F.F64.U16 R22, R29 ;  /* 0x0000001d00167312 */ /* 0x000e620000101800 */
[----:B------:R-:W-:Y:S02]  /*0440*/  DADD R24, RZ, -R24 ;  /* 0x00000000ff187229 */ /* 0x000fe40000000818 */
[----:B-1----:R-:W-:-:S08]  /*0450*/  DMUL R22, R22, UR10 ;  /* 0x0000000a16167c28 */ /* 0x002fd00008000000 */
[----:B------:R-:W-:Y:S02]  /*0460*/  DFMA R20, R20, UR12, R22 ;  /* 0x0000000c14147c2b */ /* 0x000fe40008000016 */
[----:B------:R-:W1:Y:S01]  /*0470*/  I2F.F64.U16 R22, R8 ;  /* 0x0000000800167312 */ /* 0x000e620000101800 */
[----:B------:R-:W-:-:S04]  /*0480*/  DEPBAR.LE SB5, 0x2 ;  /* 0x0000d0800000791a */ /* 0x000fc80000000000 */
[----:B------:R-:W-:Y:S02]  /*0490*/  LOP3.LUT R30, R19, 0xff, RZ, 0xc0, !PT ;  /* 0x000000ff131e7812 */ /* 0x000fe400078ec0ff */
[----:B------:R-:W-:Y:S02]  /*04a0*/  LOP3.LUT R10, R18, 0xff, RZ, 0xc0, !PT ;  /* 0x000000ff120a7812 */ /* 0x000fe400078ec0ff */
[----:B------:R-:W-:Y:S02]  /*04b0*/  LOP3.LUT R12, R12, 0xff, RZ, 0xc0, !PT ;  /* 0x000000ff0c0c7812 */ /* 0x000fe400078ec0ff */
[----:B------:R-:W-:Y:S01]  /*04c0*/  I2F.F64.U16 R18, R10 ;  /* 0x0000000a00127312 */ /* 0x000fe20000101800 */
[----:B-1----:R-:W-:Y:S01]  /*04d0*/  DFMA R20, R22, UR14, R20 ;  /* 0x0000000e16147c2b */ /* 0x002fe20008000014 */
[----:B------:R-:W-:-:S04]  /*04e0*/  DEPBAR.LE SB5, 0x1 ;  /* 0x0000d0400000791a */ /* 0x000fc80000000000 */
[----:B------:R-:W-:Y:S02]  /*04f0*/  LOP3.LUT R31, R17, 0xff, RZ, 0xc0, !PT ;  /* 0x000000ff111f7812 */ /* 0x000fe400078ec0ff */
[----:B------:R-:W-:Y:S01]  /*0500*/  I2F.F64.U16 R28, R12 ;  /* 0x0000000c001c7312 */ /* 0x000fe20000101800 */
[----:B------:R-:W-:Y:S02]  /*0510*/  LOP3.LUT R8, R16, 0xff, RZ, 0xc0, !PT ;  /* 0x000000ff10087812 */ /* 0x000fe400078ec0ff */
[----:B------:R-:W-:Y:S01]  /*0520*/  LOP3.LUT R5, R5, 0xff, RZ, 0xc0, !PT ;  /* 0x000000ff05057812 */ /* 0x000fe200078ec0ff */
[----:B------:R-:W-:Y:S02]  /*0530*/  DFMA R22, RZ, R20, R24 ;  /* 0x00000014ff16722b */ /* 0x000fe40000000018 */
[----:B------:R-:W-:Y:S02]  /*0540*/  DADD R20, R24, -R20 ;  /* 0x0000000018147229 */ /* 0x000fe40000000814 */
[----:B------:R-:W-:Y:S08]  /*0550*/  I2F.F64.U16 R16, R8 ;  /* 0x0000000800107312 */ /* 0x000ff00000101800 */
[----:B------:R-:W1:Y:S02]  /*0560*/  I2F.F64.U16 R24, R30 ;  /* 0x0000001e00187312 */ /* 0x000e640000101800 */
[----:B-1----:R-:W-:-:S08]  /*0570*/  DMUL R24, R24, UR10 ;  /* 0x0000000a18187c28 */ /* 0x002fd00008000000 */
[----:B------:R-:W-:Y:S01]  /*0580*/  DFMA R24, R18, UR12, R24 ;  /* 0x0000000c12187c2b */ /* 0x000fe20008000018 */
[----:B------:R-:W1:Y:S07]  /*0590*/  I2F.F64.U16 R18, R31 ;  /* 0x0000001f00127312 */ /* 0x000e6e0000101800 */
[----:B------:R-:W-:Y:S01]  /*05a0*/  DFMA R24, R28, UR14, R24 ;  /* 0x0000000e1c187c2b */ /* 0x000fe20008000018 */
[----:B-----5:R-:W-:Y:S02]  /*05b0*/  LOP3.LUT R32, R15, 0xff, RZ, 0xc0, !PT ;  /* 0x000000ff0f207812 */ /* 0x020fe400078ec0ff */
[----:B------:R-:W-:-:S02]  /*05c0*/  LOP3.LUT R10, R14, 0xff, RZ, 0xc0, !PT ;  /* 0x000000ff0e0a7812 */ /* 0x000fc400078ec0ff */
[----:B------:R-:W-:Y:S02]  /*05d0*/  LOP3.LUT R27, R27, 0xff, RZ, 0xc0, !PT ;  /* 0x000000ff1b1b7812 */ /* 0x000fe400078ec0ff */
[----:B------:R2:W-:Y:S01]  /*05e0*/  I2F.F64.U16 R14, R10 ;  /* 0x0000000a000e7312 */ /* 0x0005e20000101800 */
[--C-:B------:R-:W-:Y:S02]  /*05f0*/  DADD R20, R20, -R24.reuse ;  /* 0x0000000014147229 */ /* 0x100fe40000000818 */
[----:B-1----:R-:W-:Y:S02]  /*0600*/  DMUL R28, R18, UR10 ;  /* 0x0000000a121c7c28 */ /* 0x002fe40008000000 */
[----:B------:R-:W-:-:S03]  /*0610*/  DADD R22, R22, R24 ;  /* 0x0000000016167229 */ /* 0x000fc60000000018 */
[----:B------:R-:W1:Y:S01]  /*0620*/  I2F.F64.U16 R18, R5 ;  /* 0x0000000500127312 */ /* 0x000e620000101800 */
[----:B--2---:R-:W-:Y:S02]  /*0630*/  VIADD R10, R3, 0x1 ;  /* 0x00000001030a7836 */ /* 0x004fe40000000000 */
[----:B------:R-:W-:-:S03]  /*0640*/  DFMA R28, R16, UR12, R28 ;  /* 0x0000000c101c7c2b */ /* 0x000fc6000800001c */
[----:B------:R-:W-:Y:S02]  /*0650*/  I2FP.F32.S32 R10, R10 ;  /* 0x0000000a000a7245 */ /* 0x000fe40000201400 */
[----:B------:R2:W4:Y:S03]  /*0660*/  I2F.F64.U16 R16, R32 ;  /* 0x0000002000107312 */ /* 0x0005260000101800 */
[----:B------:R-:W-:Y:S01]  /*0670*/  IMAD.MOV.U32 R12, RZ, RZ, R10 ;  /* 0x000000ffff0c7224 */ /* 0x000fe200078e000a */
[----:B-1----:R-:W-:Y:S01]  /*0680*/  DFMA R18, R18, UR14, R28 ;  /* 0x0000000e12127c2b */ /* 0x002fe2000800001c */
[----:B--2---:R-:W-:-:S03]  /*0690*/  IMAD.MOV.U32 R32, RZ, RZ, R4 ;  /* 0x000000ffff207224 */ /* 0x004fc600078e0004 */
[----:B------:R-:W1:Y:S01]  /*06a0*/  I2F.F64.U16 R30, R27 ;  /* 0x0000001b001e7312 */ /* 0x000e620000101800 */
[----:B------:R-:W5:Y:S01]  /*06b0*/  TEX.LL R8, R4, R32, R26, UR4, 2D, 0x7 ;  /* 0x28ff041a20047f60 */ /* 0x000f6200089e0708 */
[----:B----4-:R-:W-:-:S08]  /*06c0*/  DMUL R16, R16, UR10 ;  /* 0x0000000a10107c28 */ /* 0x010fd00008000000 */
[----:B------:R-:W-:Y:S02]  /*06d0*/  DFMA R14, R14, UR12, R16 ;  /* 0x0000000c0e0e7c2b */ /* 0x000fe40008000010 */
[----:B------:R-:W-:Y:S01]  /*06e0*/  DFMA R16, RZ, R18, R20 ;  /* 0x00000012ff10722b */ /* 0x000fe20000000014 */
[----:B------:R-:W-:Y:S02]  /*06f0*/  IMAD.MOV.U32 R20, RZ, RZ, R10 ;  /* 0x000000ffff147224 */ /* 0x000fe400078e000a */
[----:B------:R-:W-:-:S03]  /*0700*/  IMAD.MOV.U32 R21, RZ, RZ, R9 ;  /* 0x000000ffff157224 */ /* 0x000fc600078e0009 */
[----:B-1----:R-:W-:Y:S02]  /*0710*/  DFMA R30, R30, UR14, R14 ;  /* 0x0000000e1e1e7c2b */ /* 0x002fe4000800000e */
[----:B------:R-:W-:Y:S01]  /*0720*/  DADD R14, R22, -R18 ;  /* 0x00000000160e7229 */ /* 0x000fe20000000812 */
[----:B------:R-:W5:Y:S01]  /*0730*/  TEX.LL R10, R18, R10, R26, UR4, 2D, 0x7 ;  /* 0x28ff041a0a127f60 */ /* 0x000f6200089e070a */
[----:B------:R-:W5:Y:S01]  /*0740*/  TEX.LL R27, R20, R20, R26, UR4, 2D, 0x7 ;  /* 0x28ff041a14147f60 */ /* 0x000f6200089e071b */
[----:B------:R1:W5:Y:S01]  /*0750*/  TEX.LL R24, R22, R12, R26, UR4, 2D ;  /* 0x28ff041a0c167f60 */ /* 0x00036200089e0f18 */
[----:B------:R-:W-:Y:S02]  /*0760*/  BSSY.RECONVERGENT B1, `(.L_x_2) ;  /* 0x0000045000017945 */ /* 0x000fe40003800200 */
[-C--:B------:R-:W-:Y:S02]  /*0770*/  DFMA R16, RZ, R30.reuse, R16 ;  /* 0x0000001eff10722b */ /* 0x080fe40000000010 */
[----:B------:R-:W-:Y:S01]  /*0780*/  DFMA R14, RZ, R30, R14 ;  /* 0x0000001eff0e722b */ /* 0x000fe2000000000e */
[----:B------:R-:W-:-:S04]  /*0790*/  DEPBAR.LE SB5, 0x3 ;  /* 0x0000d0c00000791a */ /* 0x000fc80000000000 */
[----:B------:R-:W-:Y:S02]  /*07a0*/  LOP3.LUT R31, R5, 0xff, RZ, 0xc0, !PT ;  /* 0x000000ff051f7812 */ /* 0x000fe400078ec0ff */
[----:B------:R-:W-:Y:S02]  /*07b0*/  LOP3.LUT R30, R4, 0xff, RZ, 0xc0, !PT ;  /* 0x000000ff041e7812 */ /* 0x000fe400078ec0ff */
[----:B------:R-:W2:Y:S01]  /*07c0*/  I2F.F64.U16 R28, R31 ;  /* 0x0000001f001c7312 */ /* 0x000ea20000101800 */
[----:B------:R-:W-:-:S07]  /*07d0*/  LOP3.LUT R8, R8, 0xff, RZ, 0xc0, !PT ;  /* 0x000000ff08087812 */ /* 0x000fce00078ec0ff */
[----:B------:R-:W4:Y:S01]  /*07e0*/  I2F.F64.U16 R4, R30 ;  /* 0x0000001e00047312 */ /* 0x000f220000101800 */
[----:B--2---:R-:W-:-:S08]  /*07f0*/  DMUL R28, R28, UR10 ;  /* 0x0000000a1c1c7c28 */ /* 0x004fd00008000000 */
[----:B----4-:R-:W-:Y:S01]  /*0800*/  DFMA R28, R4, UR12, R28 ;  /* 0x0000000c041c7c2b */ /* 0x010fe2000800001c */
[----:B------:R2:W4:Y:S01]  /*0810*/  I2F.F64.U16 R4, R8 ;  /* 0x0000000800047312 */ /* 0x0005220000101800 */
[----:B------:R-:W-:-:S04]  /*0820*/  DEPBAR.LE SB5, 0x1 ;  /* 0x0000d0400000791a */ /* 0x000fc80000000000 */
[----:B------:R-:W-:Y:S02]  /*0830*/  LOP3.LUT R32, R19, 0xff, RZ, 0xc0, !PT ;  /* 0x000000ff13207812 */ /* 0x000fe400078ec0ff */
[----:B-1----:R-:W-:Y:S02]  /*0840*/  LOP3.LUT R12, R18, 0xff, RZ, 0xc0, !PT ;  /* 0x000000ff120c7812 */ /* 0x002fe400078ec0ff */
[----:B------:R-:W-:Y:S02]  /*0850*/  LOP3.LUT R30, R21, 0xff, RZ, 0xc0, !PT ;  /* 0x000000ff151e7812 */ /* 0x000fe400078ec0ff */
[----:B------:R-:W-:Y:S01]  /*0860*/  LOP3.LUT R10, R10, 0xff, RZ, 0xc0, !PT ;  /* 0x000000ff0a0a7812 */ /* 0x000fe200078ec0ff */
[----:B------:R1:W-:Y:S01]  /*0870*/  I2F.F64.U16 R18, R12 ;  /* 0x0000000c00127312 */ /* 0x0003e20000101800 */
[----:B--2---:R-:W-:Y:S02]  /*0880*/  LOP3.LUT R8, R20, 0xff, RZ, 0xc0, !PT ;  /* 0x000000ff14087812 */ /* 0x004fe400078ec0ff */
[----:B-----5:R-:W-:-:S02]  /*0890*/  LOP3.LUT R31, R23, 0xff, RZ, 0xc0, !PT ;  /* 0x000000ff171f7812 */ /* 0x020fc400078ec0ff */
[----:B------:R-:W-:Y:S01]  /*08a0*/  LOP3.LUT R24, R24, 0xff, RZ, 0xc0, !PT ;  /* 0x000000ff18187812 */ /* 0x000fe200078ec0ff */
[----:B----4-:R-:W-:Y:S02]  /*08b0*/  DFMA R28, R4, UR14, R28 ;  /* 0x0000000e041c7c2b */ /* 0x010fe4000800001c */
[----:B------:R-:W-:Y:S01]  /*08c0*/  I2F.F64.U16 R20, R8 ;  /* 0x0000000800147312 */ /* 0x000fe20000101800 */
[----:B-1----:R-:W-:-:S05]  /*08d0*/  LOP3.LUT R12, R27, 0xff, RZ, 0xc0, !PT ;  /* 0x000000ff1b0c7812 */ /* 0x002fca00078ec0ff */
[----:B------:R-:W-:Y:S02]  /*08e0*/  DADD R14, R14, R28 ;  /* 0x000000000e0e7229 */ /* 0x000fe4000000001c */
[----:B------:R-:W1:Y:S01]  /*08f0*/  I2F.F64.U16 R4, R32 ;  /* 0x0000002000047312 */ /* 0x000e620000101800 */
[----:B------:R-:W-:Y:S02]  /*0900*/  DFMA R16, RZ, R28, R16 ;  /* 0x0000001cff10722b */ /* 0x000fe40000000010 */
[----:B-1----:R-:W-:-:S05]  /*0910*/  DMUL R28, R4, UR10 ;  /* 0x0000000a041c7c28 */ /* 0x002fca0008000000 */
[----:B------:R1:W2:Y:S03]  /*0920*/  I2F.F64.U16 R4, R10 ;  /* 0x0000000a00047312 */ /* 0x0002a60000101800 */
[----:B------:R-:W-:-:S05]  /*0930*/  DFMA R28, R18, UR12, R28 ;  /* 0x0000000c121c7c2b */ /* 0x000fca000800001c */
[----:B------:R-:W4:Y:S01]  /*0940*/  I2F.F64.U16 R18, R30 ;  /* 0x0000001e00127312 */ /* 0x000f220000101800 */
[----:B-1----:R-:W-:Y:S02]  /*0950*/  LOP3.LUT R10, R22, 0xff, RZ, 0xc0, !PT ;  /* 0x000000ff160a7812 */ /* 0x002fe400078ec0ff */
[----:B--2---:R-:W-:-:S05]  /*0960*/  DFMA R28, R4, UR14, R28 ;  /* 0x0000000e041c7c2b */ /* 0x004fca000800001c */
[----:B------:R-:W1:Y:S01]  /*0970*/  I2F.F64.U16 R4, R12 ;  /* 0x0000000c00047312 */ /* 0x000e620000101800 */
[----:B----4-:R-:W-:-:S07]  /*0980*/  DMUL R26, R18, UR10 ;  /* 0x0000000a121a7c28 */ /* 0x010fce0008000000 */
[----:B------:R-:W2:Y:S01]  /*0990*/  I2F.F64.U16 R18, R31 ;  /* 0x0000001f00127312 */ /* 0x000ea20000101800 */
[--C-:B------:R-:W-:Y:S02]  /*09a0*/  DADD R16, R16, R28.reuse ;  /* 0x0000000010107229 */ /* 0x100fe4000000001c */
[----:B------:R-:W-:Y:S02]  /*09b0*/  DADD R14, R14, -R28 ;  /* 0x000000000e0e7229 */ /* 0x000fe4000000081c */
[----:B------:R-:W-:-:S03]  /*09c0*/  DFMA R22, R20, UR12, R26 ;  /* 0x0000000c14167c2b */ /* 0x000fc6000800001a */
[----:B------:R-:W4:Y:S05]  /*09d0*/  I2F.F64.U16 R20, R10 ;  /* 0x0000000a00147312 */ /* 0x000f2a0000101800 */
[----:B-1----:R-:W-:Y:S02]  /*09e0*/  DFMA R4, R4, UR14, R22 ;  /* 0x0000000e04047c2b */ /* 0x002fe40008000016 */
[----:B--2---:R-:W-:Y:S01]  /*09f0*/  DMUL R18, R18, UR10 ;  /* 0x0000000a12127c28 */ /* 0x004fe20008000000 */
[----:B------:R-:W1:Y:S05]  /*0a00*/  I2F.F64.U16 R26, R24 ;  /* 0x00000018001a7312 */ /* 0x000e6a0000101800 */
[----:B------:R-:W-:-:S02]  /*0a10*/  DADD R16, R16, R4 ;  /* 0x0000000010107229 */ /* 0x000fc40000000004 */
[----:B----4-:R-:W-:Y:S02]  /*0a20*/  DFMA R18, R20, UR12, R18 ;  /* 0x0000000c14127c2b */ /* 0x010fe40008000012 */
[----:B------:R-:W-:-:S06]  /*0a30*/  DFMA R14, RZ, R4, R14 ;  /* 0x00000004ff0e722b */ /* 0x000fcc000000000e */
[----:B-1----:R-:W-:-:S08]  /*0a40*/  DFMA R18, R26, UR14, R18 ;  /* 0x0000000e1a127c2b */ /* 0x002fd00008000012 */
[--C-:B------:R-:W-:Y:S02]  /*0a50*/  DADD R16, R16, R18.reuse ;  /* 0x0000000010107229 */ /* 0x100fe40000000012 */
[----:B------:R-:W-:-:S06]  /*0a60*/  DADD R14, R14, R18 ;  /* 0x000000000e0e7229 */ /* 0x000fcc0000000012 */
[----:B------:R-:W-:Y:S01]  /*0a70*/  DMUL R4, R16, R16 ;  /* 0x0000001010047228 */ /* 0x000fe20000000000 */
[----:B------:R-:W-:Y:S02]  /*0a80*/  IMAD.MOV.U32 R16, RZ, RZ, 0x0 ;  /* 0x00000000ff107424 */ /* 0x000fe400078e00ff */
[----:B------:R-:W-:-:S05]  /*0a90*/  IMAD.MOV.U32 R17, RZ, RZ, 0x3fd80000 ;  /* 0x3fd80000ff117424 */ /* 0x000fca00078e00ff */
[----:B------:R-:W-:-:S06]  /*0aa0*/  DFMA R4, R14, R14, R4 ;  /* 0x0000000e0e04722b */ /* 0x000fcc0000000004 */
[----:B------:R-:W1:Y:S04]  /*0ab0*/  MUFU.RSQ64H R27, R5 ;  /* 0x00000005001b7308 */ /* 0x000e680000001c00 */
[----:B------:R-:W-:-:S05]  /*0ac0*/  VIADD R26, R5, 0xfcb00000 ;  /* 0xfcb00000051a7836 */ /* 0x000fca0000000000 */
[----:B------:R-:W-:Y:S01]  /*0ad0*/  ISETP.GE.U32.AND P0, PT, R26, 0x7ca00000, PT ;  /* 0x7ca000001a00780c */ /* 0x000fe20003f06070 */
[----:B-1----:R-:W-:-:S08]  /*0ae0*/  DMUL R14, R26, R26 ;  /* 0x0000001a1a0e7228 */ /* 0x002fd00000000000 */
[----:B------:R-:W-:-:S08]  /*0af0*/  DFMA R14, R4, -R14, 1 ;  /* 0x3ff00000040e742b */ /* 0x000fd0000000080e */
[----:B------:R-:W-:Y:S02]  /*0b00*/  DFMA R16, R14, R16, 0.5 ;  /* 0x3fe000000e10742b */ /* 0x000fe40000000010 */
[----:B------:R-:W-:-:S08]  /*0b10*/  DMUL R14, R26, R14 ;  /* 0x0000000e1a0e7228 */ /* 0x000fd00000000000 */
[----:B------:R-:W-:-:S08]  /*0b20*/  DFMA R14, R16, R14, R26 ;  /* 0x0000000e100e722b */ /* 0x000fd0000000001a */
[----:B------:R-:W-:Y:S02]  /*0b30*/  DMUL R16, R4, R14 ;  /* 0x0000000e04107228 */ /* 0x000fe40000000000 */
[----:B------:R-:W-:Y:S02]  /*0b40*/  VIADD R21, R15, 0xfff00000 ;  /* 0xfff000000f157836 */ /* 0x000fe40000000000 */
[----:B------:R-:W-:-:S04]  /*0b50*/  IMAD.MOV.U32 R20, RZ, RZ, R14 ;  /* 0x000000ffff147224 */ /* 0x000fc800078e000e */
[----:B------:R-:W-:-:S08]  /*0b60*/  DFMA R18, R16, -R16, R4 ;  /* 0x800000101012722b */ /* 0x000fd00000000004 */
[----:B------:R-:W-:Y:S01]  /*0b70*/  DFMA R22, R18, R20, R16 ;  /* 0x000000141216722b */ /* 0x000fe20000000010 */
[----:B------:R-:W-:Y:S10]  /*0b80*/  @!P0 BRA `(.L_x_3) ;  /* 0x0000000000088947 */ /* 0x000ff40003800000 */
[----:B------:R-:W-:-:S07]  /*0b90*/  MOV R8, 0xbb0 ;  /* 0x00000bb000087802 */ /* 0x000fce0000000f00 */
[----:B0--3--:R-:W-:Y:S05]  /*0ba0*/  CALL.REL.NOINC `($__internal_0_$__cuda_sm20_dsqrt_rn_f64_mediumpath_v1) ;  /* 0x0000000000487944 */ /* 0x009fea0003c00000 */
.L_x_3:
[----:B---3--:R-:W-:Y:S05]  /*0bb0*/  BSYNC.RECONVERGENT B1 ;  /* 0x0000000000017941 */ /* 0x008fea0003800200 */
.L_x_2:
[----:B------:R-:W1:Y:S01]  /*0bc0*/  F2I.F64.TRUNC R22, R22 ;  /* 0x0000001600167311 */ /* 0x000e62000030d100 */
[----:B------:R-:W-:Y:S02]  /*0bd0*/  IMAD R5, R2, UR16, R3 ;  /* 0x0000001002057c24 */ /* 0x000fe4000f8e0203 */
[----:B------:R-:W-:-:S05]  /*0be0*/  VIADD R3, R3, UR7 ;  /* 0x0000000703037c36 */ /* 0x000fca0008000000 */
[----:B------:R-:W-:Y:S02]  /*0bf0*/  ISETP.GE.AND P0, PT, R3, UR16, PT ;  /* 0x0000001003007c0c */ /* 0x000fe4000bf06270 */
[----:B-1----:R-:W-:-:S04]  /*0c00*/  VIMNMX R4, PT, PT, R22, 0xff, PT ;  /* 0x000000ff16047848 */ /* 0x002fc80003fe0100 */
[C---:B------:R-:W-:Y:S02]  /*0c10*/  PRMT R25, R4.reuse, 0x3340, R25 ;  /* 0x0000334004197816 */ /* 0x040fe40000000019 */
[----:B------:R-:W-:Y:S01]  /*0c20*/  PRMT R8, R4, 0x3340, R4 ;  /* 0x0000334004087816 */ /* 0x000fe20000000004 */
[----:B0-----:R-:W-:-:S03]  /*0c30*/  IMAD.WIDE R4, R5, 0x4, R6 ;  /* 0x0000000405047825 */ /* 0x001fc600078e0206 */
[----:B------:R-:W-:-:S05]  /*0c40*/  PRMT R25, R8, 0x5410, R25 ;  /* 0x0000541008197816 */ /* 0x000fca0000000019 */
[----:B------:R1:W-:Y:S01]  /*0c50*/  STG.E desc[UR8][R4.64], R25 ;  /* 0x0000001904007986 */ /* 0x0003e2000c101908 */
[----:B------:R-:W-:Y:S05]  /*0c60*/  @!P0 BRA `(.L_x_4) ;  /* 0xfffffff400588947 */ /* 0x000fea000383ffff */
.L_x_1:
[----:B---3--:R-:W-:Y:S05]  /*0c70*/  BSYNC.RECONVERGENT B0 ;  /* 0x0000000000007941 */ /* 0x008fea0003800200 */
.L_x_0:
[----:B------:R-:W0:Y:S01]  /*0c80*/  LDCU UR4, c[0x0][0x394] ;  /* 0x00007280ff0477ac */ /* 0x000e220008000800 */
[----:B------:R-:W-:-:S05]  /*0c90*/  VIADD R2, R2, UR6 ;  /* 0x0000000602027c36 */ /* 0x000fca0008000000 */
[----:B0-----:R-:W-:-:S13]  /*0ca0*/  ISETP.GE.AND P0, PT, R2, UR4, PT ;  /* 0x0000000402007c0c */ /* 0x001fda000bf06270 */
[----:B------:R-:W-:Y:S05]  /*0cb0*/  @!P0 BRA `(.L_x_5) ;  /* 0xfffffff400188947 */ /* 0x000fea000383ffff */
[----:B------:R-:W-:Y:S05]  /*0cc0*/  EXIT ;  /* 0x000000000000794d */ /* 0x000fea0003800000 */
        .weak           $__internal_0_$__cuda_sm20_dsqrt_rn_f64_mediumpath_v1
        .type           $__internal_0_$__cuda_sm20_dsqrt_rn_f64_mediumpath_v1,@function
        .size           $__internal_0_$__cuda_sm20_dsqrt_rn_f64_mediumpath_v1,(.L_x_11 - $__internal_0_$__cuda_sm20_dsqrt_rn_f64_mediumpath_v1)
$__internal_0_$__cuda_sm20_dsqrt_rn_f64_mediumpath_v1:
[----:B------:R-:W-:Y:S01]  /*0cd0*/  ISETP.GE.U32.AND P0, PT, R26, -0x3400000, PT ;  /* 0xfcc000001a00780c */ /* 0x000fe20003f06070 */
[----:B------:R-:W-:Y:S01]  /*0ce0*/  BSSY.RECONVERGENT B2, `(.L_x_6) ;  /* 0x0000024000027945 */ /* 0x000fe20003800200 */
[----:B------:R-:W-:-:S11]  /*0cf0*/  IMAD.MOV.U32 R15, RZ, RZ, R21 ;  /* 0x000000ffff0f7224 */ /* 0x000fd600078e0015 */
[----:B------:R-:W-:Y:S05]  /*0d00*/  @!P0 BRA `(.L_x_7) ;  /* 0x0000000000208947 */ /* 0x000fea0003800000 */
[----:B------:R-:W-:-:S10]  /*0d10*/  DFMA.RM R14, R18, R14, R16 ;  /* 0x0000000e120e722b */ /* 0x000fd40000004010 */
[----:B------:R-:W-:-:S05]  /*0d20*/  IADD3 R16, P0, PT, R14, 0x1, RZ ;  /* 0x000000010e107810 */ /* 0x000fca0007f1e0ff */
[----:B------:R-:W-:-:S06]  /*0d30*/  IMAD.X R17, RZ, RZ, R15, P0 ;  /* 0x000000ffff117224 */ /* 0x000fcc00000e060f */
[----:B------:R-:W-:-:S08]  /*0d40*/  DFMA.RP R4, -R14, R16, R4 ;  /* 0x000000100e04722b */ /* 0x000fd00000008104 */
[----:B------:R-:W-:-:S06]  /*0d50*/  DSETP.GT.AND P0, PT, R4, RZ, PT ;  /* 0x000000ff0400722a */ /* 0x000fcc0003f04000 */
[----:B------:R-:W-:Y:S02]  /*0d60*/  FSEL R14, R16, R14, P0 ;  /* 0x0000000e100e7208 */ /* 0x000fe40000000000 */
[----:B------:R-:W-:Y:S01]  /*0d70*/  FSEL R15, R17, R15, P0 ;  /* 0x0000000f110f7208 */ /* 0x000fe20000000000 */
[----:B------:R-:W-:Y:S06]  /*0d80*/  BRA `(.L_x_8) ;  /* 0x0000000000647947 */ /* 0x000fec0003800000 */
.L_x_7:
[----:B------:R-:W-:-:S14]  /*0d90*/  DSETP.NE.AND P0, PT, R4, RZ, PT ;  /* 0x000000ff0400722a */ /* 0x000fdc0003f05000 */
[----:B------:R-:W-:Y:S05]  /*0da0*/  @!P0 BRA `(.L_x_9) ;  /* 0x0000000000588947 */ /* 0x000fea0003800000 */
[----:B------:R-:W-:-:S13]  /*0db0*/  ISETP.GE.AND P0, PT, R5, RZ, PT ;  /* 0x000000ff0500720c */ /* 0x000fda0003f06270 */
[----:B------:R-:W-:Y:S02]  /*0dc0*/  @!P0 IMAD.MOV.U32 R14, RZ, RZ, 0x0 ;  /* 0x00000000ff0e8424 */ /* 0x000fe400078e00ff */
[----:B------:R-:W-:Y:S01]  /*0dd0*/  @!P0 IMAD.MOV.U32 R15, RZ, RZ, -0x80000 ;  /* 0xfff80000ff0f8424 */ /* 0x000fe200078e00ff */
[----:B------:R-:W-:Y:S06]  /*0de0*/  @!P0 BRA `(.L_x_8) ;  /* 0x00000000004c8947 */ /* 0x000fec0003800000 */
[----:B------:R-:W-:-:S13]  /*0df0*/  ISETP.GT.AND P0, PT, R5, 0x7fefffff, PT ;  /* 0x7fefffff0500780c */ /* 0x000fda0003f04270 */
[----:B------:R-:W-:Y:S05]  /*0e00*/  @P0 BRA `(.L_x_9) ;  /* 0x0000000000400947 */ /* 0x000fea0003800000 */
[----:B------:R-:W-:Y:S01]  /*0e10*/  DMUL R4, R4, 8.11296384146066816958e+31 ;  /* 0x4690000004047828 */ /* 0x000fe20000000000 */
[----:B------:R-:W-:Y:S02]  /*0e20*/  IMAD.MOV.U32 R14, RZ, RZ, RZ ;  /* 0x000000ffff0e7224 */ /* 0x000fe400078e00ff */
[----:B------:R-:W-:Y:S02]  /*0e30*/  IMAD.MOV.U32 R18, RZ, RZ, 0x0 ;  /* 0x00000000ff127424 */ /* 0x000fe400078e00ff */
[----:B------:R-:W-:Y:S01]  /*0e40*/  IMAD.MOV.U32 R19, RZ, RZ, 0x3fd80000 ;  /* 0x3fd80000ff137424 */ /* 0x000fe200078e00ff */
[----:B------:R-:W0:Y:S02]  /*0e50*/  MUFU.RSQ64H R15, R5 ;  /* 0x00000005000f7308 */ /* 0x000e240000001c00 */
[----:B0-----:R-:W-:-:S08]  /*0e60*/  DMUL R16, R14, R14 ;  /* 0x0000000e0e107228 */ /* 0x001fd00000000000 */
[----:B------:R-:W-:-:S08]  /*0e70*/  DFMA R16, R4, -R16, 1 ;  /* 0x3ff000000410742b */ /* 0x000fd00000000810 */
[----:B------:R-:W-:Y:S02]  /*0e80*/  DFMA R18, R16, R18, 0.5 ;  /* 0x3fe000001012742b */ /* 0x000fe40000000012 */
[----:B------:R-:W-:-:S08]  /*0e90*/  DMUL R16, R14, R16 ;  /* 0x000000100e107228 */ /* 0x000fd00000000000 */
[----:B------:R-:W-:-:S08]  /*0ea0*/  DFMA R16, R18, R16, R14 ;  /* 0x000000101210722b */ /* 0x000fd0000000000e */
[----:B------:R-:W-:Y:S02]  /*0eb0*/  DMUL R14, R4, R16 ;  /* 0x00000010040e7228 */ /* 0x000fe40000000000 */
[----:B------:R-:W-:-:S06]  /*0ec0*/  VIADD R17, R17, 0xfff00000 ;  /* 0xfff0000011117836 */ /* 0x000fcc0000000000 */
[----:B------:R-:W-:-:S08]  /*0ed0*/  DFMA R18, R14, -R14, R4 ;  /* 0x8000000e0e12722b */ /* 0x000fd00000000004 */
[----:B------:R-:W-:-:S10]  /*0ee0*/  DFMA R14, R16, R18, R14 ;  /* 0x00000012100e722b */ /* 0x000fd4000000000e */
[----:B------:R-:W-:Y:S01]  /*0ef0*/  VIADD R15, R15, 0xfcb00000 ;  /* 0xfcb000000f0f7836 */ /* 0x000fe20000000000 */
[----:B------:R-:W-:Y:S06]  /*0f00*/  BRA `(.L_x_8) ;  /* 0x0000000000047947 */ /* 0x000fec0003800000 */
.L_x_9:
[----:B------:R-:W-:-:S11]  /*0f10*/  DADD R14, R4, R4 ;  /* 0x00000000040e7229 */ /* 0x000fd60000000004 */
.L_x_8:
[----:B------:R-:W-:Y:S05]  /*0f20*/  BSYNC.RECONVERGENT B2 ;  /* 0x0000000000027941 */ /* 0x000fea0003800200 */
.L_x_6:
[----:B------:R-:W-:Y:S02]  /*0f30*/  IMAD.MOV.U32 R4, RZ, RZ, R8 ;  /* 0x000000ffff047224 */ /* 0x000fe400078e0008 */
[----:B------:R-:W-:Y:S02]  /*0f40*/  IMAD.MOV.U32 R5, RZ, RZ, 0x0 ;  /* 0x00000000ff057424 */ /* 0x000fe400078e00ff */
[----:B------:R-:W-:Y:S02]  /*0f50*/  IMAD.MOV.U32 R22, RZ, RZ, R14 ;  /* 0x000000ffff167224 */ /* 0x000fe400078e000e */
[----:B------:R-:W-:Y:S01]  /*0f60*/  IMAD.MOV.U32 R23, RZ, RZ, R15 ;  /* 0x000000ffff177224 */ /* 0x000fe200078e000f */
[----:B------:R-:W-:Y:S06]  /*0f70*/  RET.REL.NODEC R4 `(_Z6kernelyP6uchar4ii) ;  /* 0xfffffff004207950 */ /* 0x000fec0003c3ffff */
.L_x_10:
[----:B------:R-:W-:-:S00]  /*0f80*/  BRA `(.L_x_10) ;  /* 0xfffffffc00fc7947 */ /* 0x000fc0000383ffff */
[----:B------:R-:W-:-:S00]  /*0f90*/  NOP ;  /* 0x0000000000007918 */ /* 0x000fc00000000000 */
        /* <DEDUP_REMOVED lines=14> */
.L_x_11:


//--------------------- .nv.shared.reserved.0     --------------------------
	.section	.nv.shared.reserved.0,"aw",@nobits
	.weak		__nv_reservedSMEM_offset_0_alias
	.size		__nv_reservedSMEM_offset_0_alias, 0, 64
	.other		__nv_reservedSMEM_offset_0_alias,@"STO_CUDA_RESERVED_SHARED STV_DEFAULT"
__nv_reservedSMEM_offset_0_alias:
	.zero		0
	.zero		64


//--------------------- .nv.constant0._Z6kernelyP6uchar4ii --------------------------
	.section	.nv.constant0._Z6kernelyP6uchar4ii,"a",@progbits
	.sectionflags	@""
	.align	4
.nv.constant0._Z6kernelyP6uchar4ii:
	.zero		920


//--------------------- SYMBOLS --------------------------

	.type		.nv.reservedSmem.offset0,@object
	.size		.nv.reservedSmem.offset0,0x4
